//
// Generated by NVIDIA NVVM Compiler
//
// Compiler Build ID: CL-36424714
// Cuda compilation tools, release 13.0, V13.0.88
// Based on NVVM 20.0.0
//

.version 9.0
.target sm_100
.address_size 64

	// .globl	_Z12matMulKernelPfS_S_iii

.visible .entry _Z12matMulKernelPfS_S_iii(
	.param .u64 .ptr .align 1 _Z12matMulKernelPfS_S_iii_param_0,
	.param .u64 .ptr .align 1 _Z12matMulKernelPfS_S_iii_param_1,
	.param .u64 .ptr .align 1 _Z12matMulKernelPfS_S_iii_param_2,
	.param .u32 _Z12matMulKernelPfS_S_iii_param_3,
	.param .u32 _Z12matMulKernelPfS_S_iii_param_4,
	.param .u32 _Z12matMulKernelPfS_S_iii_param_5
)
{
	.reg .pred 	%p<13>;
	.reg .b32 	%r<41>;
	.reg .b32 	%f<68>;
	.reg .b64 	%rd<53>;

	ld.param.u64 	%rd7, [_Z12matMulKernelPfS_S_iii_param_0];
	ld.param.u64 	%rd8, [_Z12matMulKernelPfS_S_iii_param_1];
	ld.param.u64 	%rd6, [_Z12matMulKernelPfS_S_iii_param_2];
	ld.param.u32 	%r20, [_Z12matMulKernelPfS_S_iii_param_3];
	ld.param.u32 	%r18, [_Z12matMulKernelPfS_S_iii_param_4];
	ld.param.u32 	%r19, [_Z12matMulKernelPfS_S_iii_param_5];
	cvta.to.global.u64 	%rd1, %rd8;
	cvta.to.global.u64 	%rd2, %rd7;
	mov.u32 	%r21, %ctaid.y;
	mov.u32 	%r22, %ntid.y;
	mov.u32 	%r23, %tid.y;
	mad.lo.s32 	%r1, %r21, %r22, %r23;
	mov.u32 	%r24, %ctaid.x;
	mov.u32 	%r25, %ntid.x;
	mov.u32 	%r26, %tid.x;
	mad.lo.s32 	%r2, %r24, %r25, %r26;
	setp.ge.s32 	%p1, %r1, %r20;
	setp.ge.s32 	%p2, %r2, %r19;
	or.pred  	%p3, %p1, %p2;
	@%p3 bra 	$L__BB0_14;
	setp.lt.s32 	%p4, %r18, 1;
	mov.f32 	%f67, 0f00000000;
	@%p4 bra 	$L__BB0_13;
	mul.lo.s32 	%r3, %r18, %r1;
	and.b32  	%r4, %r18, 7;
	setp.lt.u32 	%p5, %r18, 8;
	mov.f32 	%f67, 0f00000000;
	mov.b32 	%r39, 0;
	@%p5 bra 	$L__BB0_5;
	and.b32  	%r39, %r18, 2147483640;
	neg.s32 	%r37, %r39;
	shl.b32 	%r7, %r19, 3;
	mul.wide.u32 	%rd9, %r3, 4;
	add.s64 	%rd10, %rd9, %rd2;
	add.s64 	%rd52, %rd10, 16;
	mov.f32 	%f67, 0f00000000;
	mul.wide.s32 	%rd13, %r19, 4;
	mov.u32 	%r36, %r2;
$L__BB0_4:
	.pragma "nounroll";
	ld.global.f32 	%f17, [%rd52+-16];
	mul.wide.s32 	%rd11, %r36, 4;
	add.s64 	%rd12, %rd1, %rd11;
	ld.global.f32 	%f18, [%rd12];
	fma.rn.f32 	%f19, %f17, %f18, %f67;
	ld.global.f32 	%f20, [%rd52+-12];
	add.s64 	%rd14, %rd12, %rd13;
	ld.global.f32 	%f21, [%rd14];
	fma.rn.f32 	%f22, %f20, %f21, %f19;
	ld.global.f32 	%f23, [%rd52+-8];
	add.s64 	%rd15, %rd14, %rd13;
	ld.global.f32 	%f24, [%rd15];
	fma.rn.f32 	%f25, %f23, %f24, %f22;
	ld.global.f32 	%f26, [%rd52+-4];
	add.s64 	%rd16, %rd15, %rd13;
	ld.global.f32 	%f27, [%rd16];
	fma.rn.f32 	%f28, %f26, %f27, %f25;
	ld.global.f32 	%f29, [%rd52];
	add.s64 	%rd17, %rd16, %rd13;
	ld.global.f32 	%f30, [%rd17];
	fma.rn.f32 	%f31, %f29, %f30, %f28;
	ld.global.f32 	%f32, [%rd52+4];
	add.s64 	%rd18, %rd17, %rd13;
	ld.global.f32 	%f33, [%rd18];
	fma.rn.f32 	%f34, %f32, %f33, %f31;
	ld.global.f32 	%f35, [%rd52+8];
	add.s64 	%rd19, %rd18, %rd13;
	ld.global.f32 	%f36, [%rd19];
	fma.rn.f32 	%f37, %f35, %f36, %f34;
	ld.global.f32 	%f38, [%rd52+12];
	add.s64 	%rd20, %rd19, %rd13;
	ld.global.f32 	%f39, [%rd20];
	fma.rn.f32 	%f67, %f38, %f39, %f37;
	add.s32 	%r37, %r37, 8;
	add.s32 	%r36, %r36, %r7;
	add.s64 	%rd52, %rd52, 32;
	setp.ne.s32 	%p6, %r37, 0;
	@%p6 bra 	$L__BB0_4;
$L__BB0_5:
	setp.eq.s32 	%p7, %r4, 0;
	@%p7 bra 	$L__BB0_13;
	and.b32  	%r13, %r18, 3;
	setp.lt.u32 	%p8, %r4, 4;
	@%p8 bra 	$L__BB0_8;
	add.s32 	%r28, %r39, %r3;
	mul.wide.u32 	%rd21, %r28, 4;
	add.s64 	%rd22, %rd2, %rd21;
	ld.global.f32 	%f41, [%rd22];
	mad.lo.s32 	%r29, %r39, %r19, %r2;
	mul.wide.s32 	%rd23, %r29, 4;
	add.s64 	%rd24, %rd1, %rd23;
	ld.global.f32 	%f42, [%rd24];
	fma.rn.f32 	%f43, %f41, %f42, %f67;
	cvt.u64.u32 	%rd25, %r3;
	cvt.u64.u32 	%rd26, %r39;
	add.s64 	%rd27, %rd26, %rd25;
	shl.b64 	%rd28, %rd27, 2;
	add.s64 	%rd29, %rd2, %rd28;
	ld.global.f32 	%f44, [%rd29+4];
	mul.wide.s32 	%rd30, %r19, 4;
	add.s64 	%rd31, %rd24, %rd30;
	ld.global.f32 	%f45, [%rd31];
	fma.rn.f32 	%f46, %f44, %f45, %f43;
	ld.global.f32 	%f47, [%rd29+8];
	add.s64 	%rd32, %rd31, %rd30;
	ld.global.f32 	%f48, [%rd32];
	fma.rn.f32 	%f49, %f47, %f48, %f46;
	ld.global.f32 	%f50, [%rd29+12];
	add.s64 	%rd33, %rd32, %rd30;
	ld.global.f32 	%f51, [%rd33];
	fma.rn.f32 	%f67, %f50, %f51, %f49;
	add.s32 	%r39, %r39, 4;
$L__BB0_8:
	setp.eq.s32 	%p9, %r13, 0;
	@%p9 bra 	$L__BB0_13;
	setp.eq.s32 	%p10, %r13, 1;
	@%p10 bra 	$L__BB0_11;
	add.s32 	%r30, %r39, %r3;
	mul.wide.u32 	%rd34, %r30, 4;
	add.s64 	%rd35, %rd2, %rd34;
	ld.global.f32 	%f53, [%rd35];
	mad.lo.s32 	%r31, %r39, %r19, %r2;
	mul.wide.s32 	%rd36, %r31, 4;
	add.s64 	%rd37, %rd1, %rd36;
	ld.global.f32 	%f54, [%rd37];
	fma.rn.f32 	%f55, %f53, %f54, %f67;
	cvt.u64.u32 	%rd38, %r3;
	cvt.u64.u32 	%rd39, %r39;
	add.s64 	%rd40, %rd39, %rd38;
	shl.b64 	%rd41, %rd40, 2;
	add.s64 	%rd42, %rd2, %rd41;
	ld.global.f32 	%f56, [%rd42+4];
	mul.wide.s32 	%rd43, %r19, 4;
	add.s64 	%rd44, %rd37, %rd43;
	ld.global.f32 	%f57, [%rd44];
	fma.rn.f32 	%f67, %f56, %f57, %f55;
	add.s32 	%r39, %r39, 2;
$L__BB0_11:
	and.b32  	%r32, %r18, 1;
	setp.eq.b32 	%p11, %r32, 1;
	not.pred 	%p12, %p11;
	@%p12 bra 	$L__BB0_13;
	add.s32 	%r33, %r39, %r3;
	mul.wide.u32 	%rd45, %r33, 4;
	add.s64 	%rd46, %rd2, %rd45;
	ld.global.f32 	%f58, [%rd46];
	mad.lo.s32 	%r34, %r39, %r19, %r2;
	mul.wide.s32 	%rd47, %r34, 4;
	add.s64 	%rd48, %rd1, %rd47;
	ld.global.f32 	%f59, [%rd48];
	fma.rn.f32 	%f67, %f58, %f59, %f67;
$L__BB0_13:
	mad.lo.s32 	%r35, %r19, %r1, %r2;
	cvta.to.global.u64 	%rd49, %rd6;
	mul.wide.s32 	%rd50, %r35, 4;
	add.s64 	%rd51, %rd49, %rd50;
	st.global.f32 	[%rd51], %f67;
$L__BB0_14:
	ret;

}


// ===== COMPILED SASS (sm_100) =====

	.target	sm_100

	.elftype	@"ET_EXEC"


//--------------------- .note.nv.tkinfo           --------------------------
	.section	.note.nv.tkinfo,"",@"SHT_NOTE"
	.sectionflags	@"SHF_NOTE_NV_TKINFO"
	.tkinfo
        /*0018*/ 	.word	0x00000002
        /*0030*/ 	.string	""
        /*0030*/ 	.string	"ptxas"
        /*0030*/ 	.string	"Cuda compilation tools, release 13.0, V13.0.88"
        /*0030*/ 	.string	"Build cuda_13.0.r13.0/compiler.36424714_0"
        /*0030*/ 	.string	"-arch sm_100 -m 64 "



//--------------------- .note.nv.cuinfo           --------------------------
	.section	.note.nv.cuinfo,"",@"SHT_NOTE"
	.sectionflags	@"SHF_NOTE_NV_CUINFO"
        /*0018*/ 	.short	0x0002
        /*001a*/ 	.short	0x0064
        /*001c*/ 	.short	0x0082
	.zero		2


//--------------------- .nv.info                  --------------------------
	.section	.nv.info,"",@"SHT_CUDA_INFO"
	.align	4


	//----- nvinfo : EIATTR_REGCOUNT
	.align		4
        /*0000*/ 	.byte	0x04, 0x2f
        /*0002*/ 	.short	(.L_1 - .L_0)
	.align		4
.L_0:
        /*0004*/ 	.word	index@(_Z12matMulKernelPfS_S_iii)
        /*0008*/ 	.word	0x00000020


	//----- nvinfo : EIATTR_FRAME_SIZE
	.align		4
.L_1:
        /*000c*/ 	.byte	0x04, 0x11
        /*000e*/ 	.short	(.L_3 - .L_2)
	.align		4
.L_2:
        /*0010*/ 	.word	index@(_Z12matMulKernelPfS_S_iii)
        /*0014*/ 	.word	0x00000000


	//----- nvinfo : EIATTR_MIN_STACK_SIZE
	.align		4
.L_3:
        /*0018*/ 	.byte	0x04, 0x12
        /*001a*/ 	.short	(.L_5 - .L_4)
	.align		4
.L_4:
        /*001c*/ 	.word	index@(_Z12matMulKernelPfS_S_iii)
        /*0020*/ 	.word	0x00000000
.L_5:


//--------------------- .nv.compat                --------------------------
	.section	.nv.compat,"",@"SHT_CUDA_COMPAT_INFO"
	.align	4
        /*0000*/ 	.byte	0x02, 0x09, 0x00, 0x00, 0x02, 0x02, 0x01, 0x00, 0x02, 0x05, 0x05, 0x00, 0x03, 0x07, 0x01, 0x01
        /*0010*/ 	.byte	0x02, 0x03, 0x00, 0x00, 0x02, 0x06, 0x01, 0x00, 0x04, 0x0b, 0x08, 0x00, 0x09, 0x00, 0x00, 0x00
        /*0020*/ 	.byte	0x00, 0x00, 0x00, 0x00


//--------------------- .nv.info._Z12matMulKernelPfS_S_iii --------------------------
	.section	.nv.info._Z12matMulKernelPfS_S_iii,"",@"SHT_CUDA_INFO"
	.sectionflags	@""
	.align	4


	//----- nvinfo : EIATTR_CUDA_API_VERSION
	.align		4
        /*0000*/ 	.byte	0x04, 0x37
        /*0002*/ 	.short	(.L_7 - .L_6)
.L_6:
        /*0004*/ 	.word	0x00000082


	//----- nvinfo : EIATTR_KPARAM_INFO
	.align		4
.L_7:
        /*0008*/ 	.byte	0x04, 0x17
        /*000a*/ 	.short	(.L_9 - .L_8)
.L_8:
        /*000c*/ 	.word	0x00000000
        /*0010*/ 	.short	0x0005
        /*0012*/ 	.short	0x0020
        /*0014*/ 	.byte	0x00, 0xf0, 0x11, 0x00


	//----- nvinfo : EIATTR_KPARAM_INFO
	.align		4
.L_9:
        /*0018*/ 	.byte	0x04, 0x17
        /*001a*/ 	.short	(.L_11 - .L_10)
.L_10:
        /*001c*/ 	.word	0x00000000
        /*0020*/ 	.short	0x0004
        /*0022*/ 	.short	0x001c
        /*0024*/ 	.byte	0x00, 0xf0, 0x11, 0x00


	//----- nvinfo : EIATTR_KPARAM_INFO
	.align		4
.L_11:
        /*0028*/ 	.byte	0x04, 0x17
        /*002a*/ 	.short	(.L_13 - .L_12)
.L_12:
        /*002c*/ 	.word	0x00000000
        /*0030*/ 	.short	0x0003
        /*0032*/ 	.short	0x0018
        /*0034*/ 	.byte	0x00, 0xf0, 0x11, 0x00


	//----- nvinfo : EIATTR_KPARAM_INFO
	.align		4
.L_13:
        /*0038*/ 	.byte	0x04, 0x17
        /*003a*/ 	.short	(.L_15 - .L_14)
.L_14:
        /*003c*/ 	.word	0x00000000
        /*0040*/ 	.short	0x0002
        /*0042*/ 	.short	0x0010
        /*0044*/ 	.byte	0x00, 0xf5, 0x21, 0x00


	//----- nvinfo : EIATTR_KPARAM_INFO
	.align		4
.L_15:
        /*0048*/ 	.byte	0x04, 0x17
        /*004a*/ 	.short	(.L_17 - .L_16)
.L_16:
        /*004c*/ 	.word	0x00000000
        /*0050*/ 	.short	0x0001
        /*0052*/ 	.short	0x0008
        /*0054*/ 	.byte	0x00, 0xf5, 0x21, 0x00


	//----- nvinfo : EIATTR_KPARAM_INFO
	.align		4
.L_17:
        /*0058*/ 	.byte	0x04, 0x17
        /*005a*/ 	.short	(.L_19 - .L_18)
.L_18:
        /*005c*/ 	.word	0x00000000
        /*0060*/ 	.short	0x0000
        /*0062*/ 	.short	0x0000
        /*0064*/ 	.byte	0x00, 0xf5, 0x21, 0x00


	//----- nvinfo : EIATTR_SPARSE_MMA_MASK
	.align		4
.L_19:
        /*0068*/ 	.byte	0x03, 0x50
        /*006a*/ 	.short	0x0000


	//----- nvinfo : EIATTR_MAXREG_COUNT
	.align		4
        /*006c*/ 	.byte	0x03, 0x1b
        /*006e*/ 	.short	0x00ff


	//----- nvinfo : EIATTR_MERCURY_ISA_VERSION
	.align		4
        /*0070*/ 	.byte	0x03, 0x5f
        /*0072*/ 	.short	0x0101


	//----- nvinfo : EIATTR_VRC_CTA_INIT_COUNT
	.align		4
        /*0074*/ 	.byte	0x02, 0x4a
	.zero		1
	.zero		1


	//----- nvinfo : EIATTR_EXIT_INSTR_OFFSETS
	.align		4
        /*0078*/ 	.byte	0x04, 0x1c
        /*007a*/ 	.short	(.L_21 - .L_20)


	//   ....[0]....
.L_20:
        /*007c*/ 	.word	0x000000d0


	//   ....[1]....
        /*0080*/ 	.word	0x000008f0


	//----- nvinfo : EIATTR_CBANK_PARAM_SIZE
	.align		4
.L_21:
        /*0084*/ 	.byte	0x03, 0x19
        /*0086*/ 	.short	0x0024


	//----- nvinfo : EIATTR_PARAM_CBANK
	.align		4
        /*0088*/ 	.byte	0x04, 0x0a
        /*008a*/ 	.short	(.L_23 - .L_22)
	.align		4
.L_22:
        /*008c*/ 	.word	index@(.nv.constant0._Z12matMulKernelPfS_S_iii)
        /*0090*/ 	.short	0x0380
        /*0092*/ 	.short	0x0024


	//----- nvinfo : EIATTR_SW_WAR
	.align		4
.L_23:
        /*0094*/ 	.byte	0x04, 0x36
        /*0096*/ 	.short	(.L_25 - .L_24)
.L_24:
        /*0098*/ 	.word	0x00000008
.L_25:


//--------------------- .nv.callgraph             --------------------------
	.section	.nv.callgraph,"",@"SHT_CUDA_CALLGRAPH"
	.align	4
	.sectionentsize	8
	.align		4
        /*0000*/ 	.word	0x00000000
	.align		4
        /*0004*/ 	.word	0xffffffff
	.align		4
        /*0008*/ 	.word	0x00000000
	.align		4
        /*000c*/ 	.word	0xfffffffe
	.align		4
        /*0010*/ 	.word	0x00000000
	.align		4
        /*0014*/ 	.word	0xfffffffd
	.align		4
        /*0018*/ 	.word	0x00000000
	.align		4
        /*001c*/ 	.word	0xfffffffc


//--------------------- .text._Z12matMulKernelPfS_S_iii --------------------------
	.section	.text._Z12matMulKernelPfS_S_iii,"ax",@progbits
	.align	128
        .global         _Z12matMulKernelPfS_S_iii
        .type           _Z12matMulKernelPfS_S_iii,@function
        .size           _Z12matMulKernelPfS_S_iii,(.L_x_5 - _Z12matMulKernelPfS_S_iii)
        .other          _Z12matMulKernelPfS_S_iii,@"STO_CUDA_ENTRY STV_DEFAULT"
_Z12matMulKernelPfS_S_iii:
.text._Z12matMulKernelPfS_S_iii:
[----:B------:R-:W-:Y:S01]  /*0000*/  LDC R1, c[0x0][0x37c] ;  /* 0x0000df00ff017b82 */ /* 0x000fe20000000800 */
[----:B------:R-:W0:Y:S07]  /*0010*/  S2R R5, SR_TID.X ;  /* 0x0000000000057919 */ /* 0x000e2e0000002100 */
[----:B------:R-:W1:Y:S01]  /*0020*/  LDC R16, c[0x0][0x364] ;  /* 0x0000d900ff107b82 */ /* 0x000e620000000800 */
[----:B------:R-:W2:Y:S01]  /*0030*/  LDCU UR6, c[0x0][0x398] ;  /* 0x00007300ff0677ac */ /* 0x000ea20008000800 */
[----:B------:R-:W1:Y:S06]  /*0040*/  S2R R3, SR_TID.Y ;  /* 0x0000000000037919 */ /* 0x000e6c0000002200 */
[----:B------:R-:W0:Y:S08]  /*0050*/  S2UR UR5, SR_CTAID.X ;  /* 0x00000000000579c3 */ /* 0x000e300000002500 */
[----:B------:R-:W0:Y:S08]  /*0060*/  LDC R0, c[0x0][0x360] ;  /* 0x0000d800ff007b82 */ /* 0x000e300000000800 */
[----:B------:R-:W1:Y:S08]  /*0070*/  S2UR UR4, SR_CTAID.Y ;  /* 0x00000000000479c3 */ /* 0x000e700000002600 */
[----:B------:R-:W3:Y:S01]  /*0080*/  LDC R17, c[0x0][0x3a0] ;  /* 0x0000e800ff117b82 */ /* 0x000ee20000000800 */
[----:B0-----:R-:W-:-:S02]  /*0090*/  IMAD R0, R0, UR5, R5 ;  /* 0x0000000500007c24 */ /* 0x001fc4000f8e0205 */
[----:B-1----:R-:W-:-:S03]  /*00a0*/  IMAD R16, R16, UR4, R3 ;  /* 0x0000000410107c24 */ /* 0x002fc6000f8e0203 */
[----:B---3--:R-:W-:-:S04]  /*00b0*/  ISETP.GE.AND P0, PT, R0, R17, PT ;  /* 0x000000110000720c */ /* 0x008fc80003f06270 */
[----:B--2---:R-:W-:-:S13]  /*00c0*/  ISETP.GE.OR P0, PT, R16, UR6, P0 ;  /* 0x0000000610007c0c */ /* 0x004fda0008706670 */
[----:B------:R-:W-:Y:S05]  /*00d0*/  @P0 EXIT ;  /* 0x000000000000094d */ /* 0x000fea0003800000 */
[----:B------:R-:W0:Y:S01]  /*00e0*/  LDC R19, c[0x0][0x39c] ;  /* 0x0000e700ff137b82 */ /* 0x000e220000000800 */
[----:B------:R-:W1:Y:S01]  /*00f0*/  LDCU.64 UR4, c[0x0][0x358] ;  /* 0x00006b00ff0477ac */ /* 0x000e620008000a00 */
[----:B------:R-:W-:Y:S01]  /*0100*/  HFMA2 R24, -RZ, RZ, 0, 0 ;  /* 0x00000000ff187431 */ /* 0x000fe200000001ff */
[----:B0-----:R-:W-:-:S13]  /*0110*/  ISETP.GE.AND P0, PT, R19, 0x1, PT ;  /* 0x000000011300780c */ /* 0x001fda0003f06270 */
[----:B-1----:R-:W-:Y:S05]  /*0120*/  @!P0 BRA `(.L_x_0) ;  /* 0x0000000400e08947 */ /* 0x002fea0003800000 */
[C---:B------:R-:W-:Y:S01]  /*0130*/  ISETP.GE.U32.AND P1, PT, R19.reuse, 0x8, PT ;  /* 0x000000081300780c */ /* 0x040fe20003f26070 */
[----:B------:R-:W-:Y:S01]  /*0140*/  IMAD R20, R16, R19, RZ ;  /* 0x0000001310147224 */ /* 0x000fe200078e02ff */
[----:B------:R-:W-:Y:S02]  /*0150*/  LOP3.LUT R27, R19, 0x7, RZ, 0xc0, !PT ;  /* 0x00000007131b7812 */ /* 0x000fe400078ec0ff */
[----:B------:R-:W-:Y:S02]  /*0160*/  MOV R24, RZ ;  /* 0x000000ff00187202 */ /* 0x000fe40000000f00 */
[----:B------:R-:W-:Y:S02]  /*0170*/  ISETP.NE.AND P0, PT, R27, RZ, PT ;  /* 0x000000ff1b00720c */ /* 0x000fe40003f05270 */
[----:B------:R-:W-:-:S05]  /*0180*/  MOV R21, RZ ;  /* 0x000000ff00157202 */ /* 0x000fca0000000f00 */
[----:B------:R-:W-:Y:S06]  /*0190*/  @!P1 BRA `(.L_x_1) ;  /* 0x0000000000c49947 */ /* 0x000fec0003800000 */
[----:B------:R-:W0:Y:S01]  /*01a0*/  LDC.64 R2, c[0x0][0x380] ;  /* 0x0000e000ff027b82 */ /* 0x000e220000000a00 */
[----:B------:R-:W-:Y:S02]  /*01b0*/  LOP3.LUT R21, R19, 0x7ffffff8, RZ, 0xc0, !PT ;  /* 0x7ffffff813157812 */ /* 0x000fe400078ec0ff */
[----:B------:R-:W-:Y:S02]  /*01c0*/  MOV R24, RZ ;  /* 0x000000ff00187202 */ /* 0x000fe40000000f00 */
[----:B------:R-:W-:Y:S02]  /*01d0*/  MOV R18, R0 ;  /* 0x0000000000127202 */ /* 0x000fe40000000f00 */
[----:B------:R-:W-:Y:S01]  /*01e0*/  IADD3 R22, PT, PT, -R21, RZ, RZ ;  /* 0x000000ff15167210 */ /* 0x000fe20007ffe1ff */
[----:B0-----:R-:W-:-:S03]  /*01f0*/  IMAD.WIDE.U32 R2, R20, 0x4, R2 ;  /* 0x0000000414027825 */ /* 0x001fc600078e0002 */
[----:B------:R-:W-:-:S04]  /*0200*/  IADD3 R4, P1, PT, R2, 0x10, RZ ;  /* 0x0000001002047810 */ /* 0x000fc80007f3e0ff */
[----:B------:R-:W-:-:S09]  /*0210*/  IADD3.X R5, PT, PT, RZ, R3, RZ, P1, !PT ;  /* 0x00000003ff057210 */ /* 0x000fd20000ffe4ff */
.L_x_2:
[----:B------:R-:W0:Y:S01]  /*0220*/  LDC.64 R14, c[0x0][0x388] ;  /* 0x0000e200ff0e7b82 */ /* 0x000e220000000a00 */
[----:B------:R-:W-:Y:S02]  /*0230*/  MOV R2, R4 ;  /* 0x0000000400027202 */ /* 0x000fe40000000f00 */
[----:B------:R-:W-:-:S05]  /*0240*/  MOV R3, R5 ;  /* 0x0000000500037202 */ /* 0x000fca0000000f00 */
[----:B------:R-:W2:Y:S04]  /*0250*/  LDG.E R25, desc[UR4][R2.64+-0x10] ;  /* 0xfffff00402197981 */ /* 0x000ea8000c1e1900 */
[----:B------:R-:W3:Y:S04]  /*0260*/  LDG.E R23, desc[UR4][R2.64+-0xc] ;  /* 0xfffff40402177981 */ /* 0x000ee8000c1e1900 */
[----:B------:R-:W4:Y:S04]  /*0270*/  LDG.E R29, desc[UR4][R2.64+-0x8] ;  /* 0xfffff804021d7981 */ /* 0x000f28000c1e1900 */
[----:B------:R-:W5:Y:S01]  /*0280*/  LDG.E R28, desc[UR4][R2.64+-0x4] ;  /* 0xfffffc04021c7981 */ /* 0x000f62000c1e1900 */
[----:B0-----:R-:W-:-:S05]  /*0290*/  IMAD.WIDE R14, R18, 0x4, R14 ;  /* 0x00000004120e7825 */ /* 0x001fca00078e020e */
[----:B------:R0:W2:Y:S01]  /*02a0*/  LDG.E R26, desc[UR4][R14.64] ;  /* 0x000000040e1a7981 */ /* 0x0000a2000c1e1900 */
[----:B------:R-:W-:-:S04]  /*02b0*/  IMAD.WIDE R12, R17, 0x4, R14 ;  /* 0x00000004110c7825 */ /* 0x000fc800078e020e */
[C---:B------:R-:W-:Y:S02]  /*02c0*/  IMAD.WIDE R4, R17.reuse, 0x4, R12 ;  /* 0x0000000411047825 */ /* 0x040fe400078e020c */
[----:B------:R-:W3:Y:S02]  /*02d0*/  LDG.E R12, desc[UR4][R12.64] ;  /* 0x000000040c0c7981 */ /* 0x000ee4000c1e1900 */
[C---:B------:R-:W-:Y:S02]  /*02e0*/  IMAD.WIDE R8, R17.reuse, 0x4, R4 ;  /* 0x0000000411087825 */ /* 0x040fe400078e0204 */
[----:B------:R-:W4:Y:S02]  /*02f0*/  LDG.E R4, desc[UR4][R4.64] ;  /* 0x0000000404047981 */ /* 0x000f24000c1e1900 */
[C---:B------:R-:W-:Y:S02]  /*0300*/  IMAD.WIDE R6, R17.reuse, 0x4, R8 ;  /* 0x0000000411067825 */ /* 0x040fe400078e0208 */
[----:B------:R-:W5:Y:S02]  /*0310*/  LDG.E R8, desc[UR4][R8.64] ;  /* 0x0000000408087981 */ /* 0x000f64000c1e1900 */
[----:B------:R-:W-:-:S02]  /*0320*/  IMAD.WIDE R10, R17, 0x4, R6 ;  /* 0x00000004110a7825 */ /* 0x000fc400078e0206 */
[----:B------:R-:W5:Y:S04]  /*0330*/  LDG.E R5, desc[UR4][R2.64] ;  /* 0x0000000402057981 */ /* 0x000f68000c1e1900 */
[----:B------:R-:W5:Y:S01]  /*0340*/  LDG.E R6, desc[UR4][R6.64] ;  /* 0x0000000406067981 */ /* 0x000f62000c1e1900 */
[----:B0-----:R-:W-:-:S03]  /*0350*/  IMAD.WIDE R14, R17, 0x4, R10 ;  /* 0x00000004110e7825 */ /* 0x001fc600078e020a */
[----:B------:R-:W5:Y:S04]  /*0360*/  LDG.E R10, desc[UR4][R10.64] ;  /* 0x000000040a0a7981 */ /* 0x000f68000c1e1900 */
[----:B------:R-:W5:Y:S04]  /*0370*/  LDG.E R13, desc[UR4][R14.64] ;  /* 0x000000040e0d7981 */ /* 0x000f68000c1e1900 */
[----:B------:R-:W5:Y:S04]  /*0380*/  LDG.E R7, desc[UR4][R2.64+0x4] ;  /* 0x0000040402077981 */ /* 0x000f68000c1e1900 */
[----:B------:R-:W5:Y:S01]  /*0390*/  LDG.E R9, desc[UR4][R2.64+0xc] ;  /* 0x00000c0402097981 */ /* 0x000f62000c1e1900 */
[----:B--2---:R-:W-:Y:S01]  /*03a0*/  FFMA R26, R25, R26, R24 ;  /* 0x0000001a191a7223 */ /* 0x004fe20000000018 */
[----:B------:R-:W-:-:S02]  /*03b0*/  IMAD.WIDE R24, R17, 0x4, R14 ;  /* 0x0000000411187825 */ /* 0x000fc400078e020e */
[----:B------:R-:W2:Y:S04]  /*03c0*/  LDG.E R14, desc[UR4][R2.64+0x8] ;  /* 0x00000804020e7981 */ /* 0x000ea8000c1e1900 */
[----:B------:R-:W2:Y:S01]  /*03d0*/  LDG.E R24, desc[UR4][R24.64] ;  /* 0x0000000418187981 */ /* 0x000ea2000c1e1900 */
[----:B---3--:R-:W-:Y:S01]  /*03e0*/  FFMA R12, R23, R12, R26 ;  /* 0x0000000c170c7223 */ /* 0x008fe2000000001a */
[----:B------:R-:W-:-:S03]  /*03f0*/  IADD3 R22, PT, PT, R22, 0x8, RZ ;  /* 0x0000000816167810 */ /* 0x000fc60007ffe0ff */
[----:B----4-:R-:W-:Y:S01]  /*0400*/  FFMA R29, R29, R4, R12 ;  /* 0x000000041d1d7223 */ /* 0x010fe2000000000c */
[----:B------:R-:W-:-:S03]  /*0410*/  ISETP.NE.AND P1, PT, R22, RZ, PT ;  /* 0x000000ff1600720c */ /* 0x000fc60003f25270 */
[----:B-----5:R-:W-:Y:S01]  /*0420*/  FFMA R8, R28, R8, R29 ;  /* 0x000000081c087223 */ /* 0x020fe2000000001d */
[----:B------:R-:W-:-:S03]  /*0430*/  IADD3 R4, P2, PT, R2, 0x20, RZ ;  /* 0x0000002002047810 */ /* 0x000fc60007f5e0ff */
[----:B------:R-:W-:Y:S01]  /*0440*/  FFMA R6, R5, R6, R8 ;  /* 0x0000000605067223 */ /* 0x000fe20000000008 */
[----:B------:R-:W-:Y:S02]  /*0450*/  IADD3.X R5, PT, PT, RZ, R3, RZ, P2, !PT ;  /* 0x00000003ff057210 */ /* 0x000fe400017fe4ff */
[----:B------:R-:W-:Y:S01]  /*0460*/  LEA R18, R17, R18, 0x3 ;  /* 0x0000001211127211 */ /* 0x000fe200078e18ff */
[----:B------:R-:W-:-:S04]  /*0470*/  FFMA R7, R7, R10, R6 ;  /* 0x0000000a07077223 */ /* 0x000fc80000000006 */
[----:B--2---:R-:W-:-:S04]  /*0480*/  FFMA R14, R14, R13, R7 ;  /* 0x0000000d0e0e7223 */ /* 0x004fc80000000007 */
[----:B------:R-:W-:Y:S01]  /*0490*/  FFMA R24, R9, R24, R14 ;  /* 0x0000001809187223 */ /* 0x000fe2000000000e */
[----:B------:R-:W-:Y:S06]  /*04a0*/  @P1 BRA `(.L_x_2) ;  /* 0xfffffffc005c1947 */ /* 0x000fec000383ffff */
.L_x_1:
[----:B------:R-:W-:Y:S05]  /*04b0*/  @!P0 BRA `(.L_x_0) ;  /* 0x0000000000fc8947 */ /* 0x000fea0003800000 */
[----:B------:R-:W-:Y:S02]  /*04c0*/  ISETP.GE.U32.AND P1, PT, R27, 0x4, PT ;  /* 0x000000041b00780c */ /* 0x000fe40003f26070 */
[----:B------:R-:W-:-:S04]  /*04d0*/  LOP3.LUT R14, R19, 0x3, RZ, 0xc0, !PT ;  /* 0x00000003130e7812 */ /* 0x000fc800078ec0ff */
[----:B------:R-:W-:-:S07]  /*04e0*/  ISETP.NE.AND P0, PT, R14, RZ, PT ;  /* 0x000000ff0e00720c */ /* 0x000fce0003f05270 */
[----:B------:R-:W-:Y:S06]  /*04f0*/  @!P1 BRA `(.L_x_3) ;  /* 0x00000000006c9947 */ /* 0x000fec0003800000 */
[----:B------:R-:W0:Y:S01]  /*0500*/  LDC.64 R4, c[0x0][0x388] ;  /* 0x0000e200ff047b82 */ /* 0x000e220000000a00 */
[----:B------:R-:W1:Y:S01]  /*0510*/  LDCU.64 UR6, c[0x0][0x380] ;  /* 0x00007000ff0677ac */ /* 0x000e620008000a00 */
[----:B------:R-:W-:Y:S01]  /*0520*/  IMAD R7, R21, R17, R0 ;  /* 0x0000001115077224 */ /* 0x000fe200078e0200 */
[CC--:B------:R-:W-:Y:S02]  /*0530*/  IADD3 R3, PT, PT, R20.reuse, R21.reuse, RZ ;  /* 0x0000001514037210 */ /* 0x0c0fe40007ffe0ff */
[----:B------:R-:W-:-:S03]  /*0540*/  IADD3 R8, P1, PT, R20, R21, RZ ;  /* 0x0000001514087210 */ /* 0x000fc60007f3e0ff */
[----:B------:R-:W2:Y:S01]  /*0550*/  LDC.64 R12, c[0x0][0x380] ;  /* 0x0000e000ff0c7b82 */ /* 0x000ea20000000a00 */
[----:B0-----:R-:W-:-:S04]  /*0560*/  IMAD.WIDE R4, R7, 0x4, R4 ;  /* 0x0000000407047825 */ /* 0x001fc800078e0204 */
[----:B------:R-:W-:Y:S02]  /*0570*/  IMAD.WIDE R6, R17, 0x4, R4 ;  /* 0x0000000411067825 */ /* 0x000fe400078e0204 */
[----:B------:R-:W3:Y:S02]  /*0580*/  LDG.E R4, desc[UR4][R4.64] ;  /* 0x0000000404047981 */ /* 0x000ee4000c1e1900 */
[----:B--2---:R-:W-:Y:S01]  /*0590*/  IMAD.WIDE.U32 R12, R3, 0x4, R12 ;  /* 0x00000004030c7825 */ /* 0x004fe200078e000c */
[----:B------:R-:W-:Y:S02]  /*05a0*/  IADD3.X R3, PT, PT, RZ, RZ, RZ, P1, !PT ;  /* 0x000000ffff037210 */ /* 0x000fe40000ffe4ff */
[----:B-1----:R-:W-:-:S03]  /*05b0*/  LEA R2, P1, R8, UR6, 0x2 ;  /* 0x0000000608027c11 */ /* 0x002fc6000f8210ff */
[----:B------:R-:W3:Y:S01]  /*05c0*/  LDG.E R13, desc[UR4][R12.64] ;  /* 0x000000040c0d7981 */ /* 0x000ee2000c1e1900 */
[----:B------:R-:W-:Y:S01]  /*05d0*/  LEA.HI.X R3, R8, UR7, R3, 0x2, P1 ;  /* 0x0000000708037c11 */ /* 0x000fe200088f1403 */
[C---:B------:R-:W-:Y:S02]  /*05e0*/  IMAD.WIDE R8, R17.reuse, 0x4, R6 ;  /* 0x0000000411087825 */ /* 0x040fe400078e0206 */
[----:B------:R-:W2:Y:S04]  /*05f0*/  LDG.E R6, desc[UR4][R6.64] ;  /* 0x0000000406067981 */ /* 0x000ea8000c1e1900 */
[----:B------:R-:W2:Y:S01]  /*0600*/  LDG.E R15, desc[UR4][R2.64+0x4] ;  /* 0x00000404020f7981 */ /* 0x000ea2000c1e1900 */
[----:B------:R-:W-:-:S03]  /*0610*/  IMAD.WIDE R10, R17, 0x4, R8 ;  /* 0x00000004110a7825 */ /* 0x000fc600078e0208 */
[----:B------:R-:W4:Y:S04]  /*0620*/  LDG.E R22, desc[UR4][R8.64] ;  /* 0x0000000408167981 */ /* 0x000f28000c1e1900 */
[----:B------:R-:W4:Y:S04]  /*0630*/  LDG.E R18, desc[UR4][R2.64+0x8] ;  /* 0x0000080402127981 */ /* 0x000f28000c1e1900 */
[----:B------:R-:W5:Y:S04]  /*0640*/  LDG.E R26, desc[UR4][R2.64+0xc] ;  /* 0x00000c04021a7981 */ /* 0x000f68000c1e1900 */
[----:B------:R-:W5:Y:S01]  /*0650*/  LDG.E R10, desc[UR4][R10.64] ;  /* 0x000000040a0a7981 */ /* 0x000f62000c1e1900 */
[----:B------:R-:W-:Y:S01]  /*0660*/  IADD3 R21, PT, PT, R21, 0x4, RZ ;  /* 0x0000000415157810 */ /* 0x000fe20007ffe0ff */
[----:B---3--:R-:W-:-:S04]  /*0670*/  FFMA R24, R13, R4, R24 ;  /* 0x000000040d187223 */ /* 0x008fc80000000018 */
[----:B--2---:R-:W-:-:S04]  /*0680*/  FFMA R15, R15, R6, R24 ;  /* 0x000000060f0f7223 */ /* 0x004fc80000000018 */
[----:B----4-:R-:W-:-:S04]  /*0690*/  FFMA R15, R18, R22, R15 ;  /* 0x00000016120f7223 */ /* 0x010fc8000000000f */
[----:B-----5:R-:W-:-:S07]  /*06a0*/  FFMA R24, R26, R10, R15 ;  /* 0x0000000a1a187223 */ /* 0x020fce000000000f */
.L_x_3:
[----:B------:R-:W-:Y:S05]  /*06b0*/  @!P0 BRA `(.L_x_0) ;  /* 0x00000000007c8947 */ /* 0x000fea0003800000 */
[----:B------:R-:W-:Y:S01]  /*06c0*/  ISETP.NE.AND P1, PT, R14, 0x1, PT ;  /* 0x000000010e00780c */ /* 0x000fe20003f25270 */
[----:B------:R-:W0:Y:S01]  /*06d0*/  LDC.64 R10, c[0x0][0x380] ;  /* 0x0000e000ff0a7b82 */ /* 0x000e220000000a00 */
[----:B------:R-:W-:-:S04]  /*06e0*/  LOP3.LUT R19, R19, 0x1, RZ, 0xc0, !PT ;  /* 0x0000000113137812 */ /* 0x000fc800078ec0ff */
[----:B------:R-:W-:-:S03]  /*06f0*/  ISETP.NE.U32.AND P0, PT, R19, 0x1, PT ;  /* 0x000000011300780c */ /* 0x000fc60003f05070 */
[----:B------:R-:W1:Y:S04]  /*0700*/  LDC.64 R8, c[0x0][0x388] ;  /* 0x0000e200ff087b82 */ /* 0x000e680000000a00 */
[CC--:B------:R-:W-:Y:S02]  /*0710*/  @P1 IADD3 R13, PT, PT, R20.reuse, R21.reuse, RZ ;  /* 0x00000015140d1210 */ /* 0x0c0fe40007ffe0ff */
[----:B------:R-:W-:Y:S02]  /*0720*/  @P1 IADD3 R12, P2, PT, R20, R21, RZ ;  /* 0x00000015140c1210 */ /* 0x000fe40007f5e0ff */
[----:B------:R-:W2:Y:S02]  /*0730*/  @P1 LDC.64 R2, c[0x0][0x380] ;  /* 0x0000e000ff021b82 */ /* 0x000ea40000000a00 */
[----:B------:R-:W-:-:S06]  /*0740*/  @P1 IADD3.X R14, PT, PT, RZ, RZ, RZ, P2, !PT ;  /* 0x000000ffff0e1210 */ /* 0x000fcc00017fe4ff */
[----:B------:R-:W3:Y:S01]  /*0750*/  LDC.64 R4, c[0x0][0x380] ;  /* 0x0000e000ff047b82 */ /* 0x000ee20000000a00 */
[----:B0-----:R-:W-:-:S04]  /*0760*/  @P1 IMAD.WIDE.U32 R10, R13, 0x4, R10 ;  /* 0x000000040d0a1825 */ /* 0x001fc800078e000a */
[C---:B------:R-:W-:Y:S01]  /*0770*/  @P1 IMAD R13, R21.reuse, R17, R0 ;  /* 0x00000011150d1224 */ /* 0x040fe200078e0200 */
[----:B------:R-:W-:Y:S01]  /*0780*/  @P1 IADD3 R21, PT, PT, R21, 0x2, RZ ;  /* 0x0000000215151810 */ /* 0x000fe20007ffe0ff */
[----:B------:R-:W4:Y:S01]  /*0790*/  @P1 LDG.E R11, desc[UR4][R10.64] ;  /* 0x000000040a0b1981 */ /* 0x000f22000c1e1900 */
[----:B------:R-:W0:Y:S01]  /*07a0*/  LDC.64 R6, c[0x0][0x388] ;  /* 0x0000e200ff067b82 */ /* 0x000e220000000a00 */
[----:B-1----:R-:W-:Y:S01]  /*07b0*/  @P1 IMAD.WIDE R8, R13, 0x4, R8 ;  /* 0x000000040d081825 */ /* 0x002fe200078e0208 */
[----:B------:R-:W-:Y:S02]  /*07c0*/  @!P0 IADD3 R15, PT, PT, R20, R21, RZ ;  /* 0x00000015140f8210 */ /* 0x000fe40007ffe0ff */
[----:B--2---:R-:W-:Y:S01]  /*07d0*/  @P1 LEA R2, P2, R12, R2, 0x2 ;  /* 0x000000020c021211 */ /* 0x004fe200078410ff */
[----:B------:R-:W-:-:S03]  /*07e0*/  @!P0 IMAD R21, R21, R17, R0 ;  /* 0x0000001115158224 */ /* 0x000fc600078e0200 */
[----:B------:R-:W-:Y:S01]  /*07f0*/  @P1 LEA.HI.X R3, R12, R3, R14, 0x2, P2 ;  /* 0x000000030c031211 */ /* 0x000fe200010f140e */
[----:B------:R-:W-:Y:S01]  /*0800*/  @P1 IMAD.WIDE R12, R17, 0x4, R8 ;  /* 0x00000004110c1825 */ /* 0x000fe200078e0208 */
[----:B------:R-:W4:Y:S03]  /*0810*/  @P1 LDG.E R14, desc[UR4][R8.64] ;  /* 0x00000004080e1981 */ /* 0x000f26000c1e1900 */
[----:B---3--:R-:W-:Y:S01]  /*0820*/  @!P0 IMAD.WIDE.U32 R4, R15, 0x4, R4 ;  /* 0x000000040f048825 */ /* 0x008fe200078e0004 */
[----:B------:R-:W2:Y:S04]  /*0830*/  @P1 LDG.E R2, desc[UR4][R2.64+0x4] ;  /* 0x0000040402021981 */ /* 0x000ea8000c1e1900 */
[----:B------:R-:W2:Y:S01]  /*0840*/  @P1 LDG.E R12, desc[UR4][R12.64] ;  /* 0x000000040c0c1981 */ /* 0x000ea2000c1e1900 */
[----:B0-----:R-:W-:-:S03]  /*0850*/  @!P0 IMAD.WIDE R6, R21, 0x4, R6 ;  /* 0x0000000415068825 */ /* 0x001fc600078e0206 */
[----:B------:R-:W3:Y:S04]  /*0860*/  @!P0 LDG.E R5, desc[UR4][R4.64] ;  /* 0x0000000404058981 */ /* 0x000ee8000c1e1900 */
[----:B------:R-:W3:Y:S01]  /*0870*/  @!P0 LDG.E R6, desc[UR4][R6.64] ;  /* 0x0000000406068981 */ /* 0x000ee2000c1e1900 */
[----:B----4-:R-:W-:-:S04]  /*0880*/  @P1 FFMA R11, R11, R14, R24 ;  /* 0x0000000e0b0b1223 */ /* 0x010fc80000000018 */
[----:B--2---:R-:W-:-:S04]  /*0890*/  @P1 FFMA R24, R2, R12, R11 ;  /* 0x0000000c02181223 */ /* 0x004fc8000000000b */
[----:B---3--:R-:W-:-:S07]  /*08a0*/  @!P0 FFMA R24, R5, R6, R24 ;  /* 0x0000000605188223 */ /* 0x008fce0000000018 */
.L_x_0:
[----:B------:R-:W0:Y:S01]  /*08b0*/  LDC.64 R2, c[0x0][0x390] ;  /* 0x0000e400ff027b82 */ /* 0x000e220000000a00 */
[----:B------:R-:W-:-:S04]  /*08c0*/  IMAD R17, R16, R17, R0 ;  /* 0x0000001110117224 */ /* 0x000fc800078e0200 */
[----:B0-----:R-:W-:-:S05]  /*08d0*/  IMAD.WIDE R2, R17, 0x4, R2 ;  /* 0x0000000411027825 */ /* 0x001fca00078e0202 */
[----:B------:R-:W-:Y:S01]  /*08e0*/  STG.E desc[UR4][R2.64], R24 ;  /* 0x0000001802007986 */ /* 0x000fe2000c101904 */
[----:B------:R-:W-:Y:S05]  /*08f0*/  EXIT ;  /* 0x000000000000794d */ /* 0x000fea0003800000 */
.L_x_4:
[----:B------:R-:W-:-:S00]  /*0900*/  BRA `(.L_x_4) ;  /* 0xfffffffc00fc7947 */ /* 0x000fc0000383ffff */
[----:B------:R-:W-:-:S00]  /*0910*/  NOP ;  /* 0x0000000000007918 */ /* 0x000fc00000000000 */
        /* <DEDUP_REMOVED lines=14> */
.L_x_5:


//--------------------- .nv.shared.reserved.0     --------------------------
	.section	.nv.shared.reserved.0,"aw",@nobits
	.weak		__nv_reservedSMEM_offset_0_alias
	.size		__nv_reservedSMEM_offset_0_alias, 0, 64
	.other		__nv_reservedSMEM_offset_0_alias,@"STO_CUDA_RESERVED_SHARED STV_DEFAULT"
__nv_reservedSMEM_offset_0_alias:
	.zero		0
	.zero		64


//--------------------- .nv.constant0._Z12matMulKernelPfS_S_iii --------------------------
	.section	.nv.constant0._Z12matMulKernelPfS_S_iii,"a",@progbits
	.sectionflags	@""
	.align	4
.nv.constant0._Z12matMulKernelPfS_S_iii:
	.zero		932


//--------------------- SYMBOLS --------------------------

	.type		.nv.reservedSmem.offset0,@object
	.size		.nv.reservedSmem.offset0,0x4
